	.headerflags	@"EF_CUDA_TEXMODE_UNIFIED EF_CUDA_64BIT_ADDRESS EF_CUDA_ACCELERATORS EF_CUDA_SM90 EF_CUDA_VIRTUAL_SM(EF_CUDA_SM90)"
	.elftype	@"ET_EXEC"


//--------------------- .nv.info                  --------------------------
	.section	.nv.info,"",@"SHT_CUDA_INFO"
	.align	4


	//----- nvinfo : EIATTR_REGCOUNT
	.align		4
        /*0000*/ 	.byte	0x04, 0x2f
        /*0002*/ 	.short	(.L_3 - .L_2)
	.align		4
.L_2:
        /*0004*/ 	.word	index@(triton_poi_fused__native_batch_norm_legit_no_training_relu_114)
        /*0008*/ 	.word	0x00000016


	//----- nvinfo : EIATTR_MIN_STACK_SIZE
	.align		4
.L_3:
        /*000c*/ 	.byte	0x04, 0x12
        /*000e*/ 	.short	(.L_5 - .L_4)
	.align		4
.L_4:
        /*0010*/ 	.word	index@(triton_poi_fused__native_batch_norm_legit_no_training_relu_114)
        /*0014*/ 	.word	0x00000000


	//----- nvinfo : EIATTR_FRAME_SIZE
	.align		4
.L_5:
        /*0018*/ 	.byte	0x04, 0x11
        /*001a*/ 	.short	(.L_7 - .L_6)
	.align		4
.L_6:
        /*001c*/ 	.word	index@(triton_poi_fused__native_batch_norm_legit_no_training_relu_114)
        /*0020*/ 	.word	0x00000000


	//----- nvinfo : EIATTR_MIN_STACK_SIZE
	.align		4
.L_7:
        /*0024*/ 	.byte	0x04, 0x12
        /*0026*/ 	.short	(.L_9 - .L_8)
	.align		4
.L_8:
        /*0028*/ 	.word	index@(triton_poi_fused__native_batch_norm_legit_no_training_relu_114)
        /*002c*/ 	.word	0x00000000
.L_9:


//--------------------- .nv.info.triton_poi_fused__native_batch_norm_legit_no_training_relu_114 --------------------------
	.section	.nv.info.triton_poi_fused__native_batch_norm_legit_no_training_relu_114,"",@"SHT_CUDA_INFO"
	.sectionflags	@""
	.align	4


	//----- nvinfo : EIATTR_CUDA_API_VERSION
	.align		4
        /*0000*/ 	.byte	0x04, 0x37
        /*0002*/ 	.short	(.L_11 - .L_10)
.L_10:
        /*0004*/ 	.word	0x0000007c


	//----- nvinfo : EIATTR_KPARAM_INFO
	.align		4
.L_11:
        /*0008*/ 	.byte	0x04, 0x17
        /*000a*/ 	.short	(.L_13 - .L_12)
.L_12:
        /*000c*/ 	.word	0x00000000
        /*0010*/ 	.short	0x0006
        /*0012*/ 	.short	0x0030
        /*0014*/ 	.byte	0x00, 0xf0, 0x11, 0x00


	//----- nvinfo : EIATTR_KPARAM_INFO
	.align		4
.L_13:
        /*0018*/ 	.byte	0x04, 0x17
        /*001a*/ 	.short	(.L_15 - .L_14)
.L_14:
        /*001c*/ 	.word	0x00000000
        /*0020*/ 	.short	0x0005
        /*0022*/ 	.short	0x0028
        /*0024*/ 	.byte	0x00, 0xf4, 0x21, 0x00


	//----- nvinfo : EIATTR_KPARAM_INFO
	.align		4
.L_15:
        /*0028*/ 	.byte	0x04, 0x17
        /*002a*/ 	.short	(.L_17 - .L_16)
.L_16:
        /*002c*/ 	.word	0x00000000
        /*0030*/ 	.short	0x0004
        /*0032*/ 	.short	0x0020
        /*0034*/ 	.byte	0x00, 0xf4, 0x21, 0x00


	//----- nvinfo : EIATTR_KPARAM_INFO
	.align		4
.L_17:
        /*0038*/ 	.byte	0x04, 0x17
        /*003a*/ 	.short	(.L_19 - .L_18)
.L_18:
        /*003c*/ 	.word	0x00000000
        /*0040*/ 	.short	0x0003
        /*0042*/ 	.short	0x0018
        /*0044*/ 	.byte	0x00, 0xf4, 0x21, 0x00


	//----- nvinfo : EIATTR_KPARAM_INFO
	.align		4
.L_19:
        /*0048*/ 	.byte	0x04, 0x17
        /*004a*/ 	.short	(.L_21 - .L_20)
.L_20:
        /*004c*/ 	.word	0x00000000
        /*0050*/ 	.short	0x0002
        /*0052*/ 	.short	0x0010
        /*0054*/ 	.byte	0x00, 0xf4, 0x21, 0x00


	//----- nvinfo : EIATTR_KPARAM_INFO
	.align		4
.L_21:
        /*0058*/ 	.byte	0x04, 0x17
        /*005a*/ 	.short	(.L_23 - .L_22)
.L_22:
        /*005c*/ 	.word	0x00000000
        /*0060*/ 	.short	0x0001
        /*0062*/ 	.short	0x0008
        /*0064*/ 	.byte	0x00, 0xf4, 0x21, 0x00


	//----- nvinfo : EIATTR_KPARAM_INFO
	.align		4
.L_23:
        /*0068*/ 	.byte	0x04, 0x17
        /*006a*/ 	.short	(.L_25 - .L_24)
.L_24:
        /*006c*/ 	.word	0x00000000
        /*0070*/ 	.short	0x0000
        /*0072*/ 	.short	0x0000
        /*0074*/ 	.byte	0x00, 0xf4, 0x21, 0x00


	//----- nvinfo : EIATTR_SPARSE_MMA_MASK
	.align		4
.L_25:
        /*0078*/ 	.byte	0x03, 0x50
        /*007a*/ 	.short	0x0000


	//----- nvinfo : EIATTR_MAXREG_COUNT
	.align		4
        /*007c*/ 	.byte	0x03, 0x1b
        /*007e*/ 	.short	0x00ff


	//----- nvinfo : EIATTR_EXIT_INSTR_OFFSETS
	.align		4
        /*0080*/ 	.byte	0x04, 0x1c
        /*0082*/ 	.short	(.L_27 - .L_26)


	//   ....[0]....
.L_26:
        /*0084*/ 	.word	0x00000490


	//   ....[1]....
        /*0088*/ 	.word	0x000004b0


	//----- nvinfo : EIATTR_REQNTID
	.align		4
.L_27:
        /*008c*/ 	.byte	0x04, 0x10
        /*008e*/ 	.short	(.L_29 - .L_28)
.L_28:
        /*0090*/ 	.word	0x00000080
        /*0094*/ 	.word	0x00000001
        /*0098*/ 	.word	0x00000001


	//----- nvinfo : EIATTR_CBANK_PARAM_SIZE
	.align		4
.L_29:
        /*009c*/ 	.byte	0x03, 0x19
        /*009e*/ 	.short	0x0034


	//----- nvinfo : EIATTR_PARAM_CBANK
	.align		4
        /*00a0*/ 	.byte	0x04, 0x0a
        /*00a2*/ 	.short	(.L_31 - .L_30)
	.align		4
.L_30:
        /*00a4*/ 	.word	index@(.nv.constant0.triton_poi_fused__native_batch_norm_legit_no_training_relu_114)
        /*00a8*/ 	.short	0x0210
        /*00aa*/ 	.short	0x0034


	//----- nvinfo : EIATTR_SW_WAR
	.align		4
.L_31:
        /*00ac*/ 	.byte	0x04, 0x36
        /*00ae*/ 	.short	(.L_33 - .L_32)
.L_32:
        /*00b0*/ 	.word	0x00000008
.L_33:


//--------------------- .nv.callgraph             --------------------------
	.section	.nv.callgraph,"",@"SHT_CUDA_CALLGRAPH"
	.align	4
	.sectionentsize	8
	.align		4
        /*0000*/ 	.word	0x00000000
	.align		4
        /*0004*/ 	.word	0xffffffff
	.align		4
        /*0008*/ 	.word	0x00000000
	.align		4
        /*000c*/ 	.word	0xfffffffe
	.align		4
        /*0010*/ 	.word	0x00000000
	.align		4
        /*0014*/ 	.word	0xfffffffd
	.align		4
        /*0018*/ 	.word	0x00000000
	.align		4
        /*001c*/ 	.word	0xfffffffc


//--------------------- .nv.constant4             --------------------------
	.section	.nv.constant4,"a",@progbits
	.align	8
	.align		8
.nv.constant4:
        /*0000*/ 	.dword	_$_str
	.align		8
        /*0008*/ 	.dword	_$_str_$_2


//--------------------- .text.triton_poi_fused__native_batch_norm_legit_no_training_relu_114 --------------------------
	.section	.text.triton_poi_fused__native_batch_norm_legit_no_training_relu_114,"ax",@progbits
	.align	128
        .global         triton_poi_fused__native_batch_norm_legit_no_training_relu_114
        .type           triton_poi_fused__native_batch_norm_legit_no_training_relu_114,@function
        .size           triton_poi_fused__native_batch_norm_legit_no_training_relu_114,(.L_x_1 - triton_poi_fused__native_batch_norm_legit_no_training_relu_114)
        .other          triton_poi_fused__native_batch_norm_legit_no_training_relu_114,@"STO_CUDA_ENTRY STV_DEFAULT"
triton_poi_fused__native_batch_norm_legit_no_training_relu_114:
.text.triton_poi_fused__native_batch_norm_legit_no_training_relu_114:
[----:B------:R-:W0:Y:S01]  /*0000*/  LDC R1, c[0x0][0x28] ;  /* 0x00000a00ff017b82 */ /* 0x000e220000000800 */
[----:B------:R-:W1:Y:S07]  /*0010*/  S2R R0, SR_TID.X ;  /* 0x0000000000007919 */ /* 0x000e6e0000002100 */
[----:B------:R-:W2:Y:S01]  /*0020*/  LDC.64 R8, c[0x0][0x220] ;  /* 0x00008800ff087b82 */ /* 0x000ea20000000a00 */
[----:B------:R-:W-:Y:S01]  /*0030*/  ULDC.64 UR4, c[0x0][0x208] ;  /* 0x0000820000047ab9 */ /* 0x000fe20000000a00 */
[----:B------:R-:W3:Y:S06]  /*0040*/  S2R R5, SR_CTAID.X ;  /* 0x0000000000057919 */ /* 0x000eec0000002500 */
[----:B------:R-:W4:Y:S08]  /*0050*/  LDC.64 R14, c[0x0][0x218] ;  /* 0x00008600ff0e7b82 */ /* 0x000f300000000a00 */
[----:B------:R-:W5:Y:S08]  /*0060*/  LDC.64 R12, c[0x0][0x210] ;  /* 0x00008400ff0c7b82 */ /* 0x000f700000000a00 */
[----:B------:R-:W4:Y:S01]  /*0070*/  LDC.64 R16, c[0x0][0x228] ;  /* 0x00008a00ff107b82 */ /* 0x000f220000000a00 */
[----:B-1----:R-:W-:-:S07]  /*0080*/  SHF.L.U32 R0, R0, 0x1, RZ ;  /* 0x0000000100007819 */ /* 0x002fce00000006ff */
[----:B------:R-:W1:Y:S01]  /*0090*/  LDC.64 R18, c[0x0][0x230] ;  /* 0x00008c00ff127b82 */ /* 0x000e620000000a00 */
[----:B---3--:R-:W-:Y:S02]  /*00a0*/  SHF.R.S32.HI R3, RZ, 0x17, R5 ;  /* 0x00000017ff037819 */ /* 0x008fe40000011405 */
[----:B------:R-:W-:Y:S02]  /*00b0*/  LOP3.LUT R0, R0, 0xfe, RZ, 0xc0, !PT ;  /* 0x000000fe00007812 */ /* 0x000fe400078ec0ff */
[----:B------:R-:W-:Y:S02]  /*00c0*/  SGXT R3, R3, 0x1 ;  /* 0x000000010303781a */ /* 0x000fe40000000200 */
[----:B------:R-:W-:-:S04]  /*00d0*/  LEA R0, R5, R0, 0x8 ;  /* 0x0000000005007211 */ /* 0x000fc800078e40ff */
[----:B------:R-:W-:Y:S02]  /*00e0*/  LEA.HI R3, R3, R0, RZ, 0x2 ;  /* 0x0000000003037211 */ /* 0x000fe400078f10ff */
[----:B------:R-:W-:Y:S02]  /*00f0*/  ISETP.GE.AND P0, PT, R0, 0x4800, PT ;  /* 0x000048000000780c */ /* 0x000fe40003f06270 */
[----:B------:R-:W-:-:S05]  /*0100*/  SHF.R.S32.HI R3, RZ, 0x2, R3 ;  /* 0x00000002ff037819 */ /* 0x000fca0000011403 */
[----:B------:R-:W-:-:S05]  /*0110*/  IMAD.HI R2, R3, 0x38e38e39, RZ ;  /* 0x38e38e3903027827 */ /* 0x000fca00078e02ff */
[----:B------:R-:W-:-:S04]  /*0120*/  SHF.R.U32.HI R5, RZ, 0x1f, R2 ;  /* 0x0000001fff057819 */ /* 0x000fc80000011602 */
[----:B------:R-:W-:Y:S02]  /*0130*/  LEA.HI.SX32 R2, R2, R5, 0x18 ;  /* 0x0000000502027211 */ /* 0x000fe400078fc2ff */
[----:B------:R-:W-:-:S03]  /*0140*/  CS2R R4, SRZ ;  /* 0x0000000000047805 */ /* 0x000fc6000001ff00 */
[----:B------:R-:W-:-:S04]  /*0150*/  IMAD R11, R2, -0x480, R3 ;  /* 0xfffffb80020b7824 */ /* 0x000fc800078e0203 */
[----:B--2---:R-:W-:-:S05]  /*0160*/  IMAD.WIDE R8, R11, 0x4, R8 ;  /* 0x000000040b087825 */ /* 0x004fca00078e0208 */
[----:B------:R-:W2:Y:S04]  /*0170*/  @!P0 LDG.E.EL R4, desc[UR4][R8.64] ;  /* 0x0000000408048981 */ /* 0x000ea8000c2e1900 */
[----:B------:R3:W2:Y:S01]  /*0180*/  @!P0 LDG.E.EL R5, desc[UR4][R8.64] ;  /* 0x0000000408058981 */ /* 0x0006a2000c2e1900 */
[----:B------:R-:W-:Y:S02]  /*0190*/  CS2R R6, SRZ ;  /* 0x0000000000067805 */ /* 0x000fe4000001ff00 */
[----:B------:R-:W-:Y:S01]  /*01a0*/  CS2R R2, SRZ ;  /* 0x0000000000027805 */ /* 0x000fe2000001ff00 */
[----:B----4-:R-:W-:-:S04]  /*01b0*/  IMAD.WIDE R14, R11, 0x4, R14 ;  /* 0x000000040b0e7825 */ /* 0x010fc800078e020e */
[----:B-----5:R-:W-:Y:S01]  /*01c0*/  IMAD.WIDE R12, R0, 0x4, R12 ;  /* 0x00000004000c7825 */ /* 0x020fe200078e020c */
[----:B------:R-:W4:Y:S01]  /*01d0*/  @!P0 LDG.E.EL R7, desc[UR4][R14.64] ;  /* 0x000000040e078981 */ /* 0x000f22000c2e1900 */
[----:B---3--:R-:W-:Y:S02]  /*01e0*/  CS2R R8, SRZ ;  /* 0x0000000000087805 */ /* 0x008fe4000001ff00 */
[C---:B0-----:R-:W-:Y:S01]  /*01f0*/  IMAD.WIDE R16, R11.reuse, 0x4, R16 ;  /* 0x000000040b107825 */ /* 0x041fe200078e0210 */
[----:B------:R0:W3:Y:S03]  /*0200*/  @!P0 LDG.E.EL R6, desc[UR4][R14.64] ;  /* 0x000000040e068981 */ /* 0x0000e6000c2e1900 */
[----:B-1----:R-:W-:Y:S01]  /*0210*/  IMAD.WIDE R18, R11, 0x4, R18 ;  /* 0x000000040b127825 */ /* 0x002fe200078e0212 */
[----:B------:R1:W4:Y:S01]  /*0220*/  @!P0 LDG.E.64 R2, desc[UR4][R12.64] ;  /* 0x000000040c028981 */ /* 0x000322000c1e1b00 */
[----:B------:R-:W-:-:S03]  /*0230*/  CS2R R10, SRZ ;  /* 0x00000000000a7805 */ /* 0x000fc6000001ff00 */
[----:B------:R-:W5:Y:S04]  /*0240*/  @!P0 LDG.E.EL R9, desc[UR4][R18.64] ;  /* 0x0000000412098981 */ /* 0x000f68000c2e1900 */
[----:B------:R-:W5:Y:S04]  /*0250*/  @!P0 LDG.E.EL R10, desc[UR4][R16.64] ;  /* 0x00000004100a8981 */ /* 0x000f68000c2e1900 */
[----:B------:R-:W3:Y:S04]  /*0260*/  @!P0 LDG.E.EL R11, desc[UR4][R16.64] ;  /* 0x00000004100b8981 */ /* 0x000ee8000c2e1900 */
[----:B------:R-:W3:Y:S01]  /*0270*/  @!P0 LDG.E.EL R8, desc[UR4][R18.64] ;  /* 0x0000000412088981 */ /* 0x000ee2000c2e1900 */
[----:B0-----:R-:W-:Y:S01]  /*0280*/  HFMA2.MMA R14, -RZ, RZ, 1.625, 0 ;  /* 0x3e800000ff0e7435 */ /* 0x001fe200000001ff */
[----:B--2---:R-:W-:Y:S01]  /*0290*/  FADD R4, R4, 9.9999997473787516356e-06 ;  /* 0x3727c5ac04047421 */ /* 0x004fe20000000000 */
[----:B------:R-:W-:-:S03]  /*02a0*/  FADD R5, R5, 9.9999997473787516356e-06 ;  /* 0x3727c5ac05057421 */ /* 0x000fc60000000000 */
[----:B-1----:R-:W0:Y:S08]  /*02b0*/  MUFU.SQRT R12, R4 ;  /* 0x00000004000c7308 */ /* 0x002e300000002000 */
[----:B------:R1:W2:Y:S01]  /*02c0*/  MUFU.SQRT R13, R5 ;  /* 0x00000005000d7308 */ /* 0x0002a20000002000 */
[C---:B0-----:R-:W-:Y:S02]  /*02d0*/  FSETP.GT.AND P1, PT, R12.reuse, 8.50705917302346158658e+37, PT ;  /* 0x7e8000000c00780b */ /* 0x041fe40003f24000 */
[----:B------:R-:W-:Y:S01]  /*02e0*/  FSETP.GEU.AND P3, PT, R12, 1.175494350822287508e-38, PT ;  /* 0x008000000c00780b */ /* 0x000fe20003f6e000 */
[----:B-1----:R-:W0:Y:S01]  /*02f0*/  LDC.64 R4, c[0x0][0x238] ;  /* 0x00008e00ff047b82 */ /* 0x002e220000000a00 */
[----:B--2---:R-:W-:-:S02]  /*0300*/  FSETP.GT.AND P2, PT, R13, 8.50705917302346158658e+37, PT ;  /* 0x7e8000000d00780b */ /* 0x004fc40003f44000 */
[----:B------:R-:W-:-:S07]  /*0310*/  FSETP.GEU.AND P4, PT, R13, 1.175494350822287508e-38, PT ;  /* 0x008000000d00780b */ /* 0x000fce0003f8e000 */
[----:B------:R-:W-:-:S04]  /*0320*/  @P1 FMUL R12, R12, 0.25 ;  /* 0x3e8000000c0c1820 */ /* 0x000fc80000400000 */
[----:B------:R-:W-:Y:S01]  /*0330*/  @!P3 FMUL R12, R12, 16777216 ;  /* 0x4b8000000c0cb820 */ /* 0x000fe20000400000 */
[----:B------:R-:W-:-:S04]  /*0340*/  @P2 FMUL R13, R13, 0.25 ;  /* 0x3e8000000d0d2820 */ /* 0x000fc80000400000 */
[----:B------:R-:W-:Y:S01]  /*0350*/  @!P4 FMUL R13, R13, 16777216 ;  /* 0x4b8000000d0dc820 */ /* 0x000fe20000400000 */
[----:B------:R-:W1:Y:S01]  /*0360*/  MUFU.RCP R12, R12 ;  /* 0x0000000c000c7308 */ /* 0x000e620000001000 */
[----:B------:R-:W-:-:S07]  /*0370*/  FSEL R15, R14, 1, P1 ;  /* 0x3f8000000e0f7808 */ /* 0x000fce0000800000 */
[----:B------:R-:W2:Y:S01]  /*0380*/  MUFU.RCP R13, R13 ;  /* 0x0000000d000d7308 */ /* 0x000ea20000001000 */
[----:B------:R-:W-:Y:S01]  /*0390*/  FSEL R14, R14, 1, P2 ;  /* 0x3f8000000e0e7808 */ /* 0x000fe20001000000 */
[----:B------:R-:W-:-:S04]  /*03a0*/  @!P3 FMUL R15, R15, 16777216 ;  /* 0x4b8000000f0fb820 */ /* 0x000fc80000400000 */
[----:B------:R-:W-:Y:S01]  /*03b0*/  @!P4 FMUL R14, R14, 16777216 ;  /* 0x4b8000000e0ec820 */ /* 0x000fe20000400000 */
[----:B----4-:R-:W-:Y:S01]  /*03c0*/  FADD R2, -R7, R2 ;  /* 0x0000000207027221 */ /* 0x010fe20000000100 */
[----:B---3--:R-:W-:Y:S01]  /*03d0*/  FADD R3, -R6, R3 ;  /* 0x0000000306037221 */ /* 0x008fe20000000100 */
[----:B-1----:R-:W-:Y:S01]  /*03e0*/  FMUL R15, R12, R15 ;  /* 0x0000000f0c0f7220 */ /* 0x002fe20000400000 */
[----:B--2---:R-:W-:-:S03]  /*03f0*/  FMUL R14, R13, R14 ;  /* 0x0000000e0d0e7220 */ /* 0x004fc60000400000 */
[----:B------:R-:W-:Y:S01]  /*0400*/  FMUL R2, R2, R15 ;  /* 0x0000000f02027220 */ /* 0x000fe20000400000 */
[----:B------:R-:W-:-:S03]  /*0410*/  FMUL R3, R3, R14 ;  /* 0x0000000e03037220 */ /* 0x000fc60000400000 */
[----:B-----5:R-:W-:Y:S01]  /*0420*/  FFMA R2, R2, R10, R9 ;  /* 0x0000000a02027223 */ /* 0x020fe20000000009 */
[----:B------:R-:W-:-:S04]  /*0430*/  FFMA R3, R3, R11, R8 ;  /* 0x0000000b03037223 */ /* 0x000fc80000000008 */
[----:B------:R-:W-:Y:S02]  /*0440*/  FSETP.GEU.AND P1, PT, R2, RZ, PT ;  /* 0x000000ff0200720b */ /* 0x000fe40003f2e000 */
[C---:B------:R-:W-:Y:S01]  /*0450*/  FSETP.GEU.AND P2, PT, R3.reuse, RZ, PT ;  /* 0x000000ff0300720b */ /* 0x040fe20003f4e000 */
[----:B0-----:R-:W-:Y:S01]  /*0460*/  IMAD.WIDE R4, R0, 0x4, R4 ;  /* 0x0000000400047825 */ /* 0x001fe200078e0204 */
[----:B------:R-:W-:Y:S02]  /*0470*/  FSEL R2, R2, RZ, P1 ;  /* 0x000000ff02027208 */ /* 0x000fe40000800000 */
[----:B------:R-:W-:Y:S01]  /*0480*/  FSEL R3, R3, RZ, P2 ;  /* 0x000000ff03037208 */ /* 0x000fe20001000000 */
[----:B------:R-:W-:Y:S08]  /*0490*/  @P0 EXIT ;  /* 0x000000000000094d */ /* 0x000ff00003800000 */
[----:B------:R-:W-:Y:S01]  /*04a0*/  STG.E.64 desc[UR4][R4.64], R2 ;  /* 0x0000000204007986 */ /* 0x000fe2000c101b04 */
[----:B------:R-:W-:Y:S05]  /*04b0*/  EXIT ;  /* 0x000000000000794d */ /* 0x000fea0003800000 */
.L_x_0:
[----:B------:R-:W-:-:S00]  /*04c0*/  BRA `(.L_x_0) ;  /* 0xfffffffc00fc7947 */ /* 0x000fc0000383ffff */
[----:B------:R-:W-:-:S00]  /*04d0*/  NOP ;  /* 0x0000000000007918 */ /* 0x000fc00000000000 */
        /* <DEDUP_REMOVED lines=10> */
.L_x_1:


//--------------------- .nv.global.init           --------------------------
	.section	.nv.global.init,"aw",@progbits
.nv.global.init:
	.type		_$_str,@object
	.size		_$_str,(_$_str_$_2 - _$_str)
_$_str:
        /*0000*/ 	.byte	0x5f, 0x5f, 0x43, 0x55, 0x44, 0x41, 0x5f, 0x46, 0x54, 0x5a, 0x00
	.type		_$_str_$_2,@object
	.size		_$_str_$_2,(.L_1 - _$_str_$_2)
_$_str_$_2:
        /*000b*/ 	.byte	0x5f, 0x5f, 0x43, 0x55, 0x44, 0x41, 0x5f, 0x50, 0x52, 0x45, 0x43, 0x5f, 0x53, 0x51, 0x52, 0x54
        /*001b*/ 	.byte	0x00
.L_1:


//--------------------- .nv.constant0.triton_poi_fused__native_batch_norm_legit_no_training_relu_114 --------------------------
	.section	.nv.constant0.triton_poi_fused__native_batch_norm_legit_no_training_relu_114,"a",@progbits
	.sectionflags	@""
	.align	4
.nv.constant0.triton_poi_fused__native_batch_norm_legit_no_training_relu_114:
	.zero		580
